//
// Generated by NVIDIA NVVM Compiler
//
// Compiler Build ID: CL-36424714
// Cuda compilation tools, release 13.0, V13.0.88
// Based on NVVM 20.0.0
//

.version 9.0
.target sm_100
.address_size 64

	// .globl	_Z17geluForwardKernelPKfPfi

.visible .entry _Z17geluForwardKernelPKfPfi(
	.param .u64 .ptr .align 1 _Z17geluForwardKernelPKfPfi_param_0,
	.param .u64 .ptr .align 1 _Z17geluForwardKernelPKfPfi_param_1,
	.param .u32 _Z17geluForwardKernelPKfPfi_param_2
)
{
	.reg .pred 	%p<4>;
	.reg .b32 	%r<6>;
	.reg .b32 	%f<24>;
	.reg .b64 	%rd<8>;

	ld.param.u64 	%rd1, [_Z17geluForwardKernelPKfPfi_param_0];
	ld.param.u64 	%rd2, [_Z17geluForwardKernelPKfPfi_param_1];
	ld.param.u32 	%r2, [_Z17geluForwardKernelPKfPfi_param_2];
	mov.u32 	%r3, %ctaid.x;
	mov.u32 	%r4, %ntid.x;
	mov.u32 	%r5, %tid.x;
	mad.lo.s32 	%r1, %r3, %r4, %r5;
	setp.ge.s32 	%p1, %r1, %r2;
	@%p1 bra 	$L__BB0_2;
	cvta.to.global.u64 	%rd3, %rd1;
	cvta.to.global.u64 	%rd4, %rd2;
	mul.wide.s32 	%rd5, %r1, 4;
	add.s64 	%rd6, %rd3, %rd5;
	ld.global.f32 	%f1, [%rd6];
	mul.f32 	%f2, %f1, 0f3D372713;
	mul.f32 	%f3, %f1, %f2;
	fma.rn.f32 	%f4, %f1, %f3, %f1;
	mul.f32 	%f5, %f4, 0f3F4C422A;
	abs.f32 	%f6, %f5;
	mul.f32 	%f7, %f6, 0f4038AA3B;
	ex2.approx.ftz.f32 	%f8, %f7;
	add.f32 	%f9, %f8, 0f3F800000;
	rcp.approx.ftz.f32 	%f10, %f9;
	fma.rn.f32 	%f11, %f10, 0fC0000000, 0f3F800000;
	setp.ge.f32 	%p2, %f6, 0f41102CB4;
	selp.f32 	%f12, 0f3F800000, %f11, %p2;
	copysign.f32 	%f13, %f5, %f12;
	mul.f32 	%f14, %f5, %f5;
	fma.rn.f32 	%f15, %f14, 0f3C80F082, 0fBD563CAE;
	fma.rn.f32 	%f16, %f15, %f14, 0f3E085941;
	fma.rn.f32 	%f17, %f16, %f14, 0fBEAAA9ED;
	fma.rn.f32 	%f18, %f17, %f14, 0f00000000;
	fma.rn.f32 	%f19, %f18, %f5, %f5;
	setp.ge.f32 	%p3, %f6, 0f3F19999A;
	selp.f32 	%f20, %f13, %f19, %p3;
	add.f32 	%f21, %f20, 0f3F800000;
	mul.f32 	%f22, %f21, 0f3F000000;
	mul.f32 	%f23, %f1, %f22;
	add.s64 	%rd7, %rd4, %rd5;
	st.global.f32 	[%rd7], %f23;
$L__BB0_2:
	ret;

}
	// .globl	_Z14geluFastKernelPKfPfi
.visible .entry _Z14geluFastKernelPKfPfi(
	.param .u64 .ptr .align 1 _Z14geluFastKernelPKfPfi_param_0,
	.param .u64 .ptr .align 1 _Z14geluFastKernelPKfPfi_param_1,
	.param .u32 _Z14geluFastKernelPKfPfi_param_2
)
{
	.reg .pred 	%p<2>;
	.reg .b32 	%r<8>;
	.reg .b32 	%f<17>;
	.reg .b64 	%rd<8>;

	ld.param.u64 	%rd1, [_Z14geluFastKernelPKfPfi_param_0];
	ld.param.u64 	%rd2, [_Z14geluFastKernelPKfPfi_param_1];
	ld.param.u32 	%r2, [_Z14geluFastKernelPKfPfi_param_2];
	mov.u32 	%r3, %ctaid.x;
	mov.u32 	%r4, %ntid.x;
	mov.u32 	%r5, %tid.x;
	mad.lo.s32 	%r1, %r3, %r4, %r5;
	setp.ge.s32 	%p1, %r1, %r2;
	@%p1 bra 	$L__BB1_2;
	cvta.to.global.u64 	%rd3, %rd1;
	cvta.to.global.u64 	%rd4, %rd2;
	mul.wide.s32 	%rd5, %r1, 4;
	add.s64 	%rd6, %rd3, %rd5;
	ld.global.f32 	%f1, [%rd6];
	mul.f32 	%f2, %f1, 0fBFD9DB23;
	fma.rn.f32 	%f3, %f2, 0f3BBB989D, 0f3F000000;
	cvt.sat.f32.f32 	%f4, %f3;
	mov.f32 	%f5, 0f4B400001;
	mov.f32 	%f6, 0f437C0000;
	fma.rm.f32 	%f7, %f4, %f6, %f5;
	add.f32 	%f8, %f7, 0fCB40007F;
	neg.f32 	%f9, %f8;
	fma.rn.f32 	%f10, %f2, 0f3FB8AA3B, %f9;
	fma.rn.f32 	%f11, %f2, 0f32A57060, %f10;
	mov.b32 	%r6, %f7;
	shl.b32 	%r7, %r6, 23;
	mov.b32 	%f12, %r7;
	ex2.approx.ftz.f32 	%f13, %f11;
	fma.rn.f32 	%f14, %f13, %f12, 0f3F800000;
	rcp.rn.f32 	%f15, %f14;
	mul.f32 	%f16, %f1, %f15;
	add.s64 	%rd7, %rd4, %rd5;
	st.global.f32 	[%rd7], %f16;
$L__BB1_2:
	ret;

}


// ===== COMPILED SASS (sm_100) =====

	.target	sm_100

	.elftype	@"ET_EXEC"


//--------------------- .note.nv.tkinfo           --------------------------
	.section	.note.nv.tkinfo,"",@"SHT_NOTE"
	.sectionflags	@"SHF_NOTE_NV_TKINFO"
	.tkinfo
        /*0018*/ 	.word	0x00000002
        /*0030*/ 	.string	""
        /*0030*/ 	.string	"ptxas"
        /*0030*/ 	.string	"Cuda compilation tools, release 13.0, V13.0.88"
        /*0030*/ 	.string	"Build cuda_13.0.r13.0/compiler.36424714_0"
        /*0030*/ 	.string	"-arch sm_100 -m 64 "



//--------------------- .note.nv.cuinfo           --------------------------
	.section	.note.nv.cuinfo,"",@"SHT_NOTE"
	.sectionflags	@"SHF_NOTE_NV_CUINFO"
        /*0018*/ 	.short	0x0002
        /*001a*/ 	.short	0x0064
        /*001c*/ 	.short	0x0082
	.zero		2


//--------------------- .nv.info                  --------------------------
	.section	.nv.info,"",@"SHT_CUDA_INFO"
	.align	4


	//----- nvinfo : EIATTR_REGCOUNT
	.align		4
        /*0000*/ 	.byte	0x04, 0x2f
        /*0002*/ 	.short	(.L_1 - .L_0)
	.align		4
.L_0:
        /*0004*/ 	.word	index@(_Z17geluForwardKernelPKfPfi)
        /*0008*/ 	.word	0x0000000e


	//----- nvinfo : EIATTR_FRAME_SIZE
	.align		4
.L_1:
        /*000c*/ 	.byte	0x04, 0x11
        /*000e*/ 	.short	(.L_3 - .L_2)
	.align		4
.L_2:
        /*0010*/ 	.word	index@(_Z17geluForwardKernelPKfPfi)
        /*0014*/ 	.word	0x00000000


	//----- nvinfo : EIATTR_REGCOUNT
	.align		4
.L_3:
        /*0018*/ 	.byte	0x04, 0x2f
        /*001a*/ 	.short	(.L_5 - .L_4)
	.align		4
.L_4:
        /*001c*/ 	.word	index@(_Z14geluFastKernelPKfPfi)
        /*0020*/ 	.word	0x0000000f


	//----- nvinfo : EIATTR_FRAME_SIZE
	.align		4
.L_5:
        /*0024*/ 	.byte	0x04, 0x11
        /*0026*/ 	.short	(.L_7 - .L_6)
	.align		4
.L_6:
        /*0028*/ 	.word	index@($__internal_0_$__cuda_sm20_rcp_rn_f32_slowpath)
        /*002c*/ 	.word	0x00000000


	//----- nvinfo : EIATTR_FRAME_SIZE
	.align		4
.L_7:
        /*0030*/ 	.byte	0x04, 0x11
        /*0032*/ 	.short	(.L_9 - .L_8)
	.align		4
.L_8:
        /*0034*/ 	.word	index@(_Z14geluFastKernelPKfPfi)
        /*0038*/ 	.word	0x00000000


	//----- nvinfo : EIATTR_MIN_STACK_SIZE
	.align		4
.L_9:
        /*003c*/ 	.byte	0x04, 0x12
        /*003e*/ 	.short	(.L_11 - .L_10)
	.align		4
.L_10:
        /*0040*/ 	.word	index@(_Z14geluFastKernelPKfPfi)
        /*0044*/ 	.word	0x00000000


	//----- nvinfo : EIATTR_MIN_STACK_SIZE
	.align		4
.L_11:
        /*0048*/ 	.byte	0x04, 0x12
        /*004a*/ 	.short	(.L_13 - .L_12)
	.align		4
.L_12:
        /*004c*/ 	.word	index@(_Z17geluForwardKernelPKfPfi)
        /*0050*/ 	.word	0x00000000
.L_13:


//--------------------- .nv.compat                --------------------------
	.section	.nv.compat,"",@"SHT_CUDA_COMPAT_INFO"
	.align	4
        /*0000*/ 	.byte	0x02, 0x09, 0x00, 0x00, 0x02, 0x02, 0x01, 0x00, 0x02, 0x05, 0x05, 0x00, 0x03, 0x07, 0x01, 0x01
        /*0010*/ 	.byte	0x02, 0x03, 0x00, 0x00, 0x02, 0x06, 0x01, 0x00, 0x04, 0x0b, 0x08, 0x00, 0x01, 0x00, 0x00, 0x00
        /*0020*/ 	.byte	0x00, 0x00, 0x00, 0x00


//--------------------- .nv.info._Z14geluFastKernelPKfPfi --------------------------
	.section	.nv.info._Z14geluFastKernelPKfPfi,"",@"SHT_CUDA_INFO"
	.sectionflags	@""
	.align	4


	//----- nvinfo : EIATTR_CUDA_API_VERSION
	.align		4
        /*0000*/ 	.byte	0x04, 0x37
        /*0002*/ 	.short	(.L_15 - .L_14)
.L_14:
        /*0004*/ 	.word	0x00000082


	//----- nvinfo : EIATTR_KPARAM_INFO
	.align		4
.L_15:
        /*0008*/ 	.byte	0x04, 0x17
        /*000a*/ 	.short	(.L_17 - .L_16)
.L_16:
        /*000c*/ 	.word	0x00000000
        /*0010*/ 	.short	0x0002
        /*0012*/ 	.short	0x0010
        /*0014*/ 	.byte	0x00, 0xf0, 0x11, 0x00


	//----- nvinfo : EIATTR_KPARAM_INFO
	.align		4
.L_17:
        /*0018*/ 	.byte	0x04, 0x17
        /*001a*/ 	.short	(.L_19 - .L_18)
.L_18:
        /*001c*/ 	.word	0x00000000
        /*0020*/ 	.short	0x0001
        /*0022*/ 	.short	0x0008
        /*0024*/ 	.byte	0x00, 0xf5, 0x21, 0x00


	//----- nvinfo : EIATTR_KPARAM_INFO
	.align		4
.L_19:
        /*0028*/ 	.byte	0x04, 0x17
        /*002a*/ 	.short	(.L_21 - .L_20)
.L_20:
        /*002c*/ 	.word	0x00000000
        /*0030*/ 	.short	0x0000
        /*0032*/ 	.short	0x0000
        /*0034*/ 	.byte	0x00, 0xf5, 0x21, 0x00


	//----- nvinfo : EIATTR_SPARSE_MMA_MASK
	.align		4
.L_21:
        /*0038*/ 	.byte	0x03, 0x50
        /*003a*/ 	.short	0x0000


	//----- nvinfo : EIATTR_MAXREG_COUNT
	.align		4
        /*003c*/ 	.byte	0x03, 0x1b
        /*003e*/ 	.short	0x00ff


	//----- nvinfo : EIATTR_MERCURY_ISA_VERSION
	.align		4
        /*0040*/ 	.byte	0x03, 0x5f
        /*0042*/ 	.short	0x0101


	//----- nvinfo : EIATTR_VRC_CTA_INIT_COUNT
	.align		4
        /*0044*/ 	.byte	0x02, 0x4a
	.zero		1
	.zero		1


	//----- nvinfo : EIATTR_EXIT_INSTR_OFFSETS
	.align		4
        /*0048*/ 	.byte	0x04, 0x1c
        /*004a*/ 	.short	(.L_23 - .L_22)


	//   ....[0]....
.L_22:
        /*004c*/ 	.word	0x00000070


	//   ....[1]....
        /*0050*/ 	.word	0x00000280


	//----- nvinfo : EIATTR_CRS_STACK_SIZE
	.align		4
.L_23:
        /*0054*/ 	.byte	0x04, 0x1e
        /*0056*/ 	.short	(.L_25 - .L_24)
.L_24:
        /*0058*/ 	.word	0x00000000


	//----- nvinfo : EIATTR_CBANK_PARAM_SIZE
	.align		4
.L_25:
        /*005c*/ 	.byte	0x03, 0x19
        /*005e*/ 	.short	0x0014


	//----- nvinfo : EIATTR_PARAM_CBANK
	.align		4
        /*0060*/ 	.byte	0x04, 0x0a
        /*0062*/ 	.short	(.L_27 - .L_26)
	.align		4
.L_26:
        /*0064*/ 	.word	index@(.nv.constant0._Z14geluFastKernelPKfPfi)
        /*0068*/ 	.short	0x0380
        /*006a*/ 	.short	0x0014


	//----- nvinfo : EIATTR_SW_WAR
	.align		4
.L_27:
        /*006c*/ 	.byte	0x04, 0x36
        /*006e*/ 	.short	(.L_29 - .L_28)
.L_28:
        /*0070*/ 	.word	0x00000008
.L_29:


//--------------------- .nv.info._Z17geluForwardKernelPKfPfi --------------------------
	.section	.nv.info._Z17geluForwardKernelPKfPfi,"",@"SHT_CUDA_INFO"
	.sectionflags	@""
	.align	4


	//----- nvinfo : EIATTR_CUDA_API_VERSION
	.align		4
        /*0000*/ 	.byte	0x04, 0x37
        /*0002*/ 	.short	(.L_31 - .L_30)
.L_30:
        /*0004*/ 	.word	0x00000082


	//----- nvinfo : EIATTR_KPARAM_INFO
	.align		4
.L_31:
        /*0008*/ 	.byte	0x04, 0x17
        /*000a*/ 	.short	(.L_33 - .L_32)
.L_32:
        /*000c*/ 	.word	0x00000000
        /*0010*/ 	.short	0x0002
        /*0012*/ 	.short	0x0010
        /*0014*/ 	.byte	0x00, 0xf0, 0x11, 0x00


	//----- nvinfo : EIATTR_KPARAM_INFO
	.align		4
.L_33:
        /*0018*/ 	.byte	0x04, 0x17
        /*001a*/ 	.short	(.L_35 - .L_34)
.L_34:
        /*001c*/ 	.word	0x00000000
        /*0020*/ 	.short	0x0001
        /*0022*/ 	.short	0x0008
        /*0024*/ 	.byte	0x00, 0xf5, 0x21, 0x00


	//----- nvinfo : EIATTR_KPARAM_INFO
	.align		4
.L_35:
        /*0028*/ 	.byte	0x04, 0x17
        /*002a*/ 	.short	(.L_37 - .L_36)
.L_36:
        /*002c*/ 	.word	0x00000000
        /*0030*/ 	.short	0x0000
        /*0032*/ 	.short	0x0000
        /*0034*/ 	.byte	0x00, 0xf5, 0x21, 0x00


	//----- nvinfo : EIATTR_SPARSE_MMA_MASK
	.align		4
.L_37:
        /*0038*/ 	.byte	0x03, 0x50
        /*003a*/ 	.short	0x0000


	//----- nvinfo : EIATTR_MAXREG_COUNT
	.align		4
        /*003c*/ 	.byte	0x03, 0x1b
        /*003e*/ 	.short	0x00ff


	//----- nvinfo : EIATTR_MERCURY_ISA_VERSION
	.align		4
        /*0040*/ 	.byte	0x03, 0x5f
        /*0042*/ 	.short	0x0101


	//----- nvinfo : EIATTR_VRC_CTA_INIT_COUNT
	.align		4
        /*0044*/ 	.byte	0x02, 0x4a
	.zero		1
	.zero		1


	//----- nvinfo : EIATTR_EXIT_INSTR_OFFSETS
	.align		4
        /*0048*/ 	.byte	0x04, 0x1c
        /*004a*/ 	.short	(.L_39 - .L_38)


	//   ....[0]....
.L_38:
        /*004c*/ 	.word	0x00000070


	//   ....[1]....
        /*0050*/ 	.word	0x00000270


	//----- nvinfo : EIATTR_CBANK_PARAM_SIZE
	.align		4
.L_39:
        /*0054*/ 	.byte	0x03, 0x19
        /*0056*/ 	.short	0x0014


	//----- nvinfo : EIATTR_PARAM_CBANK
	.align		4
        /*0058*/ 	.byte	0x04, 0x0a
        /*005a*/ 	.short	(.L_41 - .L_40)
	.align		4
.L_40:
        /*005c*/ 	.word	index@(.nv.constant0._Z17geluForwardKernelPKfPfi)
        /*0060*/ 	.short	0x0380
        /*0062*/ 	.short	0x0014


	//----- nvinfo : EIATTR_SW_WAR
	.align		4
.L_41:
        /*0064*/ 	.byte	0x04, 0x36
        /*0066*/ 	.short	(.L_43 - .L_42)
.L_42:
        /*0068*/ 	.word	0x00000008
.L_43:


//--------------------- .nv.callgraph             --------------------------
	.section	.nv.callgraph,"",@"SHT_CUDA_CALLGRAPH"
	.align	4
	.sectionentsize	8
	.align		4
        /*0000*/ 	.word	0x00000000
	.align		4
        /*0004*/ 	.word	0xffffffff
	.align		4
        /*0008*/ 	.word	0x00000000
	.align		4
        /*000c*/ 	.word	0xfffffffe
	.align		4
        /*0010*/ 	.word	0x00000000
	.align		4
        /*0014*/ 	.word	0xfffffffd
	.align		4
        /*0018*/ 	.word	0x00000000
	.align		4
        /*001c*/ 	.word	0xfffffffc


//--------------------- .text._Z14geluFastKernelPKfPfi --------------------------
	.section	.text._Z14geluFastKernelPKfPfi,"ax",@progbits
	.align	128
        .global         _Z14geluFastKernelPKfPfi
        .type           _Z14geluFastKernelPKfPfi,@function
        .size           _Z14geluFastKernelPKfPfi,(.L_x_9 - _Z14geluFastKernelPKfPfi)
        .other          _Z14geluFastKernelPKfPfi,@"STO_CUDA_ENTRY STV_DEFAULT"
_Z14geluFastKernelPKfPfi:
.text._Z14geluFastKernelPKfPfi:
[----:B------:R-:W-:Y:S01]  /*0000*/  LDC R1, c[0x0][0x37c] ;  /* 0x0000df00ff017b82 */ /* 0x000fe20000000800 */
[----:B------:R-:W0:Y:S07]  /*0010*/  S2R R0, SR_TID.X ;  /* 0x0000000000007919 */ /* 0x000e2e0000002100 */
[----:B------:R-:W0:Y:S01]  /*0020*/  S2UR UR4, SR_CTAID.X ;  /* 0x00000000000479c3 */ /* 0x000e220000002500 */
[----:B------:R-:W1:Y:S07]  /*0030*/  LDCU UR5, c[0x0][0x390] ;  /* 0x00007200ff0577ac */ /* 0x000e6e0008000800 */
[----:B------:R-:W0:Y:S02]  /*0040*/  LDC R3, c[0x0][0x360] ;  /* 0x0000d800ff037b82 */ /* 0x000e240000000800 */
[----:B0-----:R-:W-:-:S05]  /*0050*/  IMAD R3, R3, UR4, R0 ;  /* 0x0000000403037c24 */ /* 0x001fca000f8e0200 */
[----:B-1----:R-:W-:-:S13]  /*0060*/  ISETP.GE.AND P0, PT, R3, UR5, PT ;  /* 0x0000000503007c0c */ /* 0x002fda000bf06270 */
[----:B------:R-:W-:Y:S05]  /*0070*/  @P0 EXIT ;  /* 0x000000000000094d */ /* 0x000fea0003800000 */
[----:B------:R-:W0:Y:S01]  /*0080*/  LDC.64 R4, c[0x0][0x380] ;  /* 0x0000e000ff047b82 */ /* 0x000e220000000a00 */
[----:B------:R-:W1:Y:S01]  /*0090*/  LDCU.64 UR4, c[0x0][0x358] ;  /* 0x00006b00ff0477ac */ /* 0x000e620008000a00 */
[----:B0-----:R-:W-:-:S06]  /*00a0*/  IMAD.WIDE R4, R3, 0x4, R4 ;  /* 0x0000000403047825 */ /* 0x001fcc00078e0204 */
[----:B-1----:R-:W2:Y:S01]  /*00b0*/  LDG.E R4, desc[UR4][R4.64] ;  /* 0x0000000404047981 */ /* 0x002ea2000c1e1900 */
[----:B------:R-:W-:Y:S01]  /*00c0*/  IMAD.MOV.U32 R7, RZ, RZ, 0x3bbb989d ;  /* 0x3bbb989dff077424 */ /* 0x000fe200078e00ff */
[----:B------:R-:W-:Y:S01]  /*00d0*/  BSSY.RECONVERGENT B0, `(.L_x_0) ;  /* 0x0000016000007945 */ /* 0x000fe20003800200 */
[----:B------:R-:W-:Y:S02]  /*00e0*/  IMAD.MOV.U32 R9, RZ, RZ, 0x437c0000 ;  /* 0x437c0000ff097424 */ /* 0x000fe400078e00ff */
[----:B--2---:R-:W-:-:S04]  /*00f0*/  FMUL R0, R4, -1.7020000219345092773 ;  /* 0xbfd9db2304007820 */ /* 0x004fc80000400000 */
[----:B------:R-:W-:-:S04]  /*0100*/  FFMA.SAT R2, R0, R7, 0.5 ;  /* 0x3f00000000027423 */ /* 0x000fc80000002007 */
[----:B------:R-:W-:-:S04]  /*0110*/  FFMA.RM R2, R2, R9, 12582913 ;  /* 0x4b40000102027423 */ /* 0x000fc80000004009 */
[C---:B------:R-:W-:Y:S01]  /*0120*/  FADD R7, R2.reuse, -12583039 ;  /* 0xcb40007f02077421 */ /* 0x040fe20000000000 */
[----:B------:R-:W-:-:S03]  /*0130*/  SHF.L.U32 R2, R2, 0x17, RZ ;  /* 0x0000001702027819 */ /* 0x000fc600000006ff */
[----:B------:R-:W-:-:S04]  /*0140*/  FFMA R7, R0, 1.4426950216293334961, -R7 ;  /* 0x3fb8aa3b00077823 */ /* 0x000fc80000000807 */
[----:B------:R-:W-:-:S06]  /*0150*/  FFMA R7, R0, 1.925963033500011079e-08, R7 ;  /* 0x32a5706000077823 */ /* 0x000fcc0000000007 */
[----:B------:R-:W0:Y:S02]  /*0160*/  MUFU.EX2 R7, R7 ;  /* 0x0000000700077308 */ /* 0x000e240000000800 */
[----:B0-----:R-:W-:-:S04]  /*0170*/  FFMA R0, R2, R7, 1 ;  /* 0x3f80000002007423 */ /* 0x001fc80000000007 */
[----:B------:R-:W-:-:S05]  /*0180*/  VIADD R2, R0, 0x1800000 ;  /* 0x0180000000027836 */ /* 0x000fca0000000000 */
[----:B------:R-:W-:-:S04]  /*0190*/  LOP3.LUT R2, R2, 0x7f800000, RZ, 0xc0, !PT ;  /* 0x7f80000002027812 */ /* 0x000fc800078ec0ff */
[----:B------:R-:W-:-:S13]  /*01a0*/  ISETP.GT.U32.AND P0, PT, R2, 0x1ffffff, PT ;  /* 0x01ffffff0200780c */ /* 0x000fda0003f04070 */
[----:B------:R-:W-:Y:S05]  /*01b0*/  @P0 BRA `(.L_x_1) ;  /* 0x00000000000c0947 */ /* 0x000fea0003800000 */
[----:B------:R-:W-:-:S07]  /*01c0*/  MOV R6, 0x1e0 ;  /* 0x000001e000067802 */ /* 0x000fce0000000f00 */
[----:B------:R-:W-:Y:S05]  /*01d0*/  CALL.REL.NOINC `($__internal_0_$__cuda_sm20_rcp_rn_f32_slowpath) ;  /* 0x00000000002c7944 */ /* 0x000fea0003c00000 */
[----:B------:R-:W-:Y:S05]  /*01e0*/  BRA `(.L_x_2) ;  /* 0x0000000000107947 */ /* 0x000fea0003800000 */
.L_x_1:
[----:B------:R-:W0:Y:S02]  /*01f0*/  MUFU.RCP R5, R0 ;  /* 0x0000000000057308 */ /* 0x000e240000001000 */
[----:B0-----:R-:W-:-:S04]  /*0200*/  FFMA R2, R0, R5, -1 ;  /* 0xbf80000000027423 */ /* 0x001fc80000000005 */
[----:B------:R-:W-:-:S04]  /*0210*/  FADD.FTZ R2, -R2, -RZ ;  /* 0x800000ff02027221 */ /* 0x000fc80000010100 */
[----:B------:R-:W-:-:S07]  /*0220*/  FFMA R5, R5, R2, R5 ;  /* 0x0000000205057223 */ /* 0x000fce0000000005 */
.L_x_2:
[----:B------:R-:W-:Y:S05]  /*0230*/  BSYNC.RECONVERGENT B0 ;  /* 0x0000000000007941 */ /* 0x000fea0003800200 */
.L_x_0:
[----:B------:R-:W0:Y:S01]  /*0240*/  LDC.64 R6, c[0x0][0x388] ;  /* 0x0000e200ff067b82 */ /* 0x000e220000000a00 */
[----:B------:R-:W-:Y:S01]  /*0250*/  FMUL R5, R4, R5 ;  /* 0x0000000504057220 */ /* 0x000fe20000400000 */
[----:B0-----:R-:W-:-:S05]  /*0260*/  IMAD.WIDE R2, R3, 0x4, R6 ;  /* 0x0000000403027825 */ /* 0x001fca00078e0206 */
[----:B------:R-:W-:Y:S01]  /*0270*/  STG.E desc[UR4][R2.64], R5 ;  /* 0x0000000502007986 */ /* 0x000fe2000c101904 */
[----:B------:R-:W-:Y:S05]  /*0280*/  EXIT ;  /* 0x000000000000794d */ /* 0x000fea0003800000 */
        .weak           $__internal_0_$__cuda_sm20_rcp_rn_f32_slowpath
        .type           $__internal_0_$__cuda_sm20_rcp_rn_f32_slowpath,@function
        .size           $__internal_0_$__cuda_sm20_rcp_rn_f32_slowpath,(.L_x_9 - $__internal_0_$__cuda_sm20_rcp_rn_f32_slowpath)
$__internal_0_$__cuda_sm20_rcp_rn_f32_slowpath:
[----:B------:R-:W-:Y:S01]  /*0290*/  SHF.L.U32 R2, R0, 0x1, RZ ;  /* 0x0000000100027819 */ /* 0x000fe200000006ff */
[----:B------:R-:W-:Y:S03]  /*02a0*/  BSSY.RECONVERGENT B1, `(.L_x_3) ;  /* 0x0000030000017945 */ /* 0x000fe60003800200 */
[----:B------:R-:W-:-:S04]  /*02b0*/  SHF.R.U32.HI R2, RZ, 0x18, R2 ;  /* 0x00000018ff027819 */ /* 0x000fc80000011602 */
[----:B------:R-:W-:-:S13]  /*02c0*/  ISETP.NE.U32.AND P0, PT, R2, RZ, PT ;  /* 0x000000ff0200720c */ /* 0x000fda0003f05070 */
[----:B------:R-:W-:Y:S05]  /*02d0*/  @P0 BRA `(.L_x_4) ;  /* 0x0000000000280947 */ /* 0x000fea0003800000 */
[----:B------:R-:W-:-:S05]  /*02e0*/  IMAD.SHL.U32 R2, R0, 0x2, RZ ;  /* 0x0000000200027824 */ /* 0x000fca00078e00ff */
[----:B------:R-:W-:-:S13]  /*02f0*/  ISETP.NE.AND P0, PT, R2, RZ, PT ;  /* 0x000000ff0200720c */ /* 0x000fda0003f05270 */
[----:B------:R-:W-:Y:S01]  /*0300*/  @P0 FFMA R7, R0, 1.84467440737095516160e+19, RZ ;  /* 0x5f80000000070823 */ /* 0x000fe200000000ff */
[----:B------:R-:W-:Y:S08]  /*0310*/  @!P0 MUFU.RCP R5, R0 ;  /* 0x0000000000058308 */ /* 0x000ff00000001000 */
[----:B------:R-:W0:Y:S02]  /*0320*/  @P0 MUFU.RCP R2, R7 ;  /* 0x0000000700020308 */ /* 0x000e240000001000 */
[----:B0-----:R-:W-:-:S04]  /*0330*/  @P0 FFMA R8, R7, R2, -1 ;  /* 0xbf80000007080423 */ /* 0x001fc80000000002 */
[----:B------:R-:W-:-:S04]  /*0340*/  @P0 FADD.FTZ R9, -R8, -RZ ;  /* 0x800000ff08090221 */ /* 0x000fc80000010100 */
[----:B------:R-:W-:-:S04]  /*0350*/  @P0 FFMA R2, R2, R9, R2 ;  /* 0x0000000902020223 */ /* 0x000fc80000000002 */
[----:B------:R-:W-:Y:S01]  /*0360*/  @P0 FFMA R5, R2, 1.84467440737095516160e+19, RZ ;  /* 0x5f80000002050823 */ /* 0x000fe200000000ff */
[----:B------:R-:W-:Y:S06]  /*0370*/  BRA `(.L_x_5) ;  /* 0x0000000000887947 */ /* 0x000fec0003800000 */
.L_x_4:
[----:B------:R-:W-:-:S04]  /*0380*/  IADD3 R5, PT, PT, R2, -0xfd, RZ ;  /* 0xffffff0302057810 */ /* 0x000fc80007ffe0ff */
[----:B------:R-:W-:-:S13]  /*0390*/  ISETP.GT.U32.AND P0, PT, R5, 0x1, PT ;  /* 0x000000010500780c */ /* 0x000fda0003f04070 */
[----:B------:R-:W-:Y:S05]  /*03a0*/  @P0 BRA `(.L_x_6) ;  /* 0x0000000000780947 */ /* 0x000fea0003800000 */
[----:B------:R-:W-:Y:S01]  /*03b0*/  LOP3.LUT R7, R0, 0x7fffff, RZ, 0xc0, !PT ;  /* 0x007fffff00077812 */ /* 0x000fe200078ec0ff */
[----:B------:R-:W-:-:S03]  /*03c0*/  IMAD.MOV.U32 R12, RZ, RZ, 0x3 ;  /* 0x00000003ff0c7424 */ /* 0x000fc600078e00ff */
[----:B------:R-:W-:Y:S02]  /*03d0*/  LOP3.LUT R7, R7, 0x3f800000, RZ, 0xfc, !PT ;  /* 0x3f80000007077812 */ /* 0x000fe400078efcff */
[----:B------:R-:W-:Y:S02]  /*03e0*/  SHF.L.U32 R11, R12, R5, RZ ;  /* 0x000000050c0b7219 */ /* 0x000fe400000006ff */
[----:B------:R-:W0:Y:S02]  /*03f0*/  MUFU.RCP R8, R7 ;  /* 0x0000000700087308 */ /* 0x000e240000001000 */
[----:B0-----:R-:W-:-:S04]  /*0400*/  FFMA R9, R7, R8, -1 ;  /* 0xbf80000007097423 */ /* 0x001fc80000000008 */
[----:B------:R-:W-:-:S04]  /*0410*/  FADD.FTZ R9, -R9, -RZ ;  /* 0x800000ff09097221 */ /* 0x000fc80000010100 */
[CCC-:B------:R-:W-:Y:S01]  /*0420*/  FFMA.RM R10, R8.reuse, R9.reuse, R8.reuse ;  /* 0x00000009080a7223 */ /* 0x1c0fe20000004008 */
[----:B------:R-:W-:-:S04]  /*0430*/  FFMA.RP R9, R8, R9, R8 ;  /* 0x0000000908097223 */ /* 0x000fc80000008008 */
[C---:B------:R-:W-:Y:S02]  /*0440*/  LOP3.LUT R8, R10.reuse, 0x7fffff, RZ, 0xc0, !PT ;  /* 0x007fffff0a087812 */ /* 0x040fe400078ec0ff */
[----:B------:R-:W-:Y:S02]  /*0450*/  FSETP.NEU.FTZ.AND P0, PT, R10, R9, PT ;  /* 0x000000090a00720b */ /* 0x000fe40003f1d000 */
[----:B------:R-:W-:Y:S02]  /*0460*/  LOP3.LUT R8, R8, 0x800000, RZ, 0xfc, !PT ;  /* 0x0080000008087812 */ /* 0x000fe400078efcff */
[----:B------:R-:W-:Y:S02]  /*0470*/  SEL R9, RZ, 0xffffffff, !P0 ;  /* 0xffffffffff097807 */ /* 0x000fe40004000000 */
[----:B------:R-:W-:Y:S02]  /*0480*/  LOP3.LUT R10, R11, R8, RZ, 0xc0, !PT ;  /* 0x000000080b0a7212 */ /* 0x000fe400078ec0ff */
[----:B------:R-:W-:-:S02]  /*0490*/  IADD3 R9, PT, PT, -R9, RZ, RZ ;  /* 0x000000ff09097210 */ /* 0x000fc40007ffe1ff */
[-C--:B------:R-:W-:Y:S02]  /*04a0*/  SHF.R.U32.HI R10, RZ, R5.reuse, R10 ;  /* 0x00000005ff0a7219 */ /* 0x080fe4000001160a */
[----:B------:R-:W-:Y:S02]  /*04b0*/  LOP3.LUT P1, RZ, R9, R5, R8, 0xf8, !PT ;  /* 0x0000000509ff7212 */ /* 0x000fe4000782f808 */
[C---:B------:R-:W-:Y:S02]  /*04c0*/  LOP3.LUT P0, RZ, R10.reuse, 0x1, RZ, 0xc0, !PT ;  /* 0x000000010aff7812 */ /* 0x040fe4000780c0ff */
[----:B------:R-:W-:-:S04]  /*04d0*/  LOP3.LUT P2, RZ, R10, 0x2, RZ, 0xc0, !PT ;  /* 0x000000020aff7812 */ /* 0x000fc8000784c0ff */
[----:B------:R-:W-:Y:S02]  /*04e0*/  PLOP3.LUT P0, PT, P0, P1, P2, 0xe0, 0x0 ;  /* 0x000000000000781c */ /* 0x000fe40000703c20 */
[----:B------:R-:W-:Y:S02]  /*04f0*/  LOP3.LUT P1, RZ, R0, 0x7fffff, RZ, 0xc0, !PT ;  /* 0x007fffff00ff7812 */ /* 0x000fe4000782c0ff */
[----:B------:R-:W-:-:S05]  /*0500*/  SEL R5, RZ, 0x1, !P0 ;  /* 0x00000001ff057807 */ /* 0x000fca0004000000 */
[----:B------:R-:W-:-:S05]  /*0510*/  IMAD.MOV R5, RZ, RZ, -R5 ;  /* 0x000000ffff057224 */ /* 0x000fca00078e0a05 */
[----:B------:R-:W-:Y:S02]  /*0520*/  ISETP.GE.AND P0, PT, R5, RZ, PT ;  /* 0x000000ff0500720c */ /* 0x000fe40003f06270 */
[----:B------:R-:W-:-:S04]  /*0530*/  IADD3 R5, PT, PT, R2, -0xfc, RZ ;  /* 0xffffff0402057810 */ /* 0x000fc80007ffe0ff */
[----:B------:R-:W-:-:S07]  /*0540*/  SHF.R.U32.HI R5, RZ, R5, R8 ;  /* 0x00000005ff057219 */ /* 0x000fce0000011608 */
[----:B------:R-:W-:-:S05]  /*0550*/  @!P0 VIADD R5, R5, 0x1 ;  /* 0x0000000105058836 */ /* 0x000fca0000000000 */
[----:B------:R-:W-:-:S04]  /*0560*/  @!P1 SHF.L.U32 R5, R5, 0x1, RZ ;  /* 0x0000000105059819 */ /* 0x000fc800000006ff */
[----:B------:R-:W-:Y:S01]  /*0570*/  LOP3.LUT R5, R5, 0x80000000, R0, 0xf8, !PT ;  /* 0x8000000005057812 */ /* 0x000fe200078ef800 */
[----:B------:R-:W-:Y:S06]  /*0580*/  BRA `(.L_x_5) ;  /* 0x0000000000047947 */ /* 0x000fec0003800000 */
.L_x_6:
[----:B------:R0:W1:Y:S02]  /*0590*/  MUFU.RCP R5, R0 ;  /* 0x0000000000057308 */ /* 0x0000640000001000 */
.L_x_5:
[----:B------:R-:W-:Y:S05]  /*05a0*/  BSYNC.RECONVERGENT B1 ;  /* 0x0000000000017941 */ /* 0x000fea0003800200 */
.L_x_3:
[----:B------:R-:W-:-:S04]  /*05b0*/  IMAD.MOV.U32 R7, RZ, RZ, 0x0 ;  /* 0x00000000ff077424 */ /* 0x000fc800078e00ff */
[----:B01----:R-:W-:Y:S05]  /*05c0*/  RET.REL.NODEC R6 `(_Z14geluFastKernelPKfPfi) ;  /* 0xfffffff8068c7950 */ /* 0x003fea0003c3ffff */
.L_x_7:
[----:B------:R-:W-:-:S00]  /*05d0*/  BRA `(.L_x_7) ;  /* 0xfffffffc00fc7947 */ /* 0x000fc0000383ffff */
[----:B------:R-:W-:-:S00]  /*05e0*/  NOP ;  /* 0x0000000000007918 */ /* 0x000fc00000000000 */
        /* <DEDUP_REMOVED lines=9> */
.L_x_9:


//--------------------- .text._Z17geluForwardKernelPKfPfi --------------------------
	.section	.text._Z17geluForwardKernelPKfPfi,"ax",@progbits
	.align	128
        .global         _Z17geluForwardKernelPKfPfi
        .type           _Z17geluForwardKernelPKfPfi,@function
        .size           _Z17geluForwardKernelPKfPfi,(.L_x_11 - _Z17geluForwardKernelPKfPfi)
        .other          _Z17geluForwardKernelPKfPfi,@"STO_CUDA_ENTRY STV_DEFAULT"
_Z17geluForwardKernelPKfPfi:
.text._Z17geluForwardKernelPKfPfi:
        /* <DEDUP_REMOVED lines=10> */
[----:B0-----:R-:W-:-:S05]  /*00a0*/  IMAD.WIDE R2, R5, 0x4, R2 ;  /* 0x0000000405027825 */ /* 0x001fca00078e0202 */
[----:B-1----:R0:W2:Y:S01]  /*00b0*/  LDG.E R4, desc[UR4][R2.64] ;  /* 0x0000000402047981 */ /* 0x0020a2000c1e1900 */
[----:B------:R-:W-:Y:S01]  /*00c0*/  MOV R10, 0x3c80f082 ;  /* 0x3c80f082000a7802 */ /* 0x000fe20000000f00 */
[----:B------:R-:W-:Y:S01]  /*00d0*/  HFMA2 R11, -RZ, RZ, 1.875, 0 ;  /* 0x3f800000ff0b7431 */ /* 0x000fe200000001ff */
[----:B0-----:R-:W0:Y:S02]  /*00e0*/  LDC.64 R2, c[0x0][0x388] ;  /* 0x0000e200ff027b82 */ /* 0x001e240000000a00 */
[----:B0-----:R-:W-:-:S04]  /*00f0*/  IMAD.WIDE R2, R5, 0x4, R2 ;  /* 0x0000000405027825 */ /* 0x001fc800078e0202 */
[----:B--2---:R-:W-:-:S04]  /*0100*/  FMUL R7, R4, 0.044714998453855514526 ;  /* 0x3d37271304077820 */ /* 0x004fc80000400000 */
[----:B------:R-:W-:-:S04]  /*0110*/  FMUL R7, R4, R7 ;  /* 0x0000000704077220 */ /* 0x000fc80000400000 */
[----:B------:R-:W-:-:S04]  /*0120*/  FFMA R7, R4, R7, R4 ;  /* 0x0000000704077223 */ /* 0x000fc80000000004 */
[----:B------:R-:W-:-:S04]  /*0130*/  FMUL R7, R7, 0.79788458347320556641 ;  /* 0x3f4c422a07077820 */ /* 0x000fc80000400000 */
[C---:B------:R-:W-:Y:S01]  /*0140*/  FMUL R0, |R7|.reuse, 2.8853900432586669922 ;  /* 0x4038aa3b07007820 */ /* 0x040fe20000400200 */
[C---:B------:R-:W-:Y:S01]  /*0150*/  FMUL R9, R7.reuse, R7 ;  /* 0x0000000707097220 */ /* 0x040fe20000400000 */
[C---:B------:R-:W-:Y:S02]  /*0160*/  FSETP.GE.AND P1, PT, |R7|.reuse, 0.60000002384185791016, PT ;  /* 0x3f19999a0700780b */ /* 0x040fe40003f26200 */
[----:B------:R-:W-:Y:S01]  /*0170*/  FSETP.GE.AND P0, PT, |R7|, 9.010913848876953125, PT ;  /* 0x41102cb40700780b */ /* 0x000fe20003f06200 */
[C---:B------:R-:W-:Y:S01]  /*0180*/  FFMA R10, R9.reuse, R10, -0.052303962409496307373 ;  /* 0xbd563cae090a7423 */ /* 0x040fe2000000000a */
[----:B------:R-:W0:Y:S02]  /*0190*/  MUFU.EX2 R0, R0 ;  /* 0x0000000000007308 */ /* 0x000e240000000800 */
[----:B0-----:R-:W-:Y:S01]  /*01a0*/  FADD R6, R0, 1 ;  /* 0x3f80000000067421 */ /* 0x001fe20000000000 */
[----:B------:R-:W-:-:S04]  /*01b0*/  FFMA R0, R9, R10, 0.1331529766321182251 ;  /* 0x3e08594109007423 */ /* 0x000fc8000000000a */
[C---:B------:R-:W-:Y:S01]  /*01c0*/  FFMA R0, R9.reuse, R0, -0.33332768082618713379 ;  /* 0xbeaaa9ed09007423 */ /* 0x040fe20000000000 */
[----:B------:R-:W0:Y:S03]  /*01d0*/  MUFU.RCP R6, R6 ;  /* 0x0000000600067308 */ /* 0x000e260000001000 */
[----:B------:R-:W-:Y:S01]  /*01e0*/  FFMA R0, R9, R0, RZ ;  /* 0x0000000009007223 */ /* 0x000fe200000000ff */
[----:B0-----:R-:W-:-:S05]  /*01f0*/  FFMA R8, R6, -2, R11 ;  /* 0xc000000006087823 */ /* 0x001fca000000000b */
[----:B------:R-:W-:-:S04]  /*0200*/  FSEL R8, R8, 1, !P0 ;  /* 0x3f80000008087808 */ /* 0x000fc80004000000 */
[--C-:B------:R-:W-:Y:S01]  /*0210*/  LOP3.LUT R8, R8, 0x80000000, R7.reuse, 0xb8, !PT ;  /* 0x8000000008087812 */ /* 0x100fe200078eb807 */
[----:B------:R-:W-:-:S04]  /*0220*/  @!P1 FFMA R8, R7, R0, R7 ;  /* 0x0000000007089223 */ /* 0x000fc80000000007 */
[----:B------:R-:W-:-:S04]  /*0230*/  FADD R8, R8, 1 ;  /* 0x3f80000008087421 */ /* 0x000fc80000000000 */
[----:B------:R-:W-:-:S04]  /*0240*/  FMUL R7, R8, 0.5 ;  /* 0x3f00000008077820 */ /* 0x000fc80000400000 */
[----:B------:R-:W-:-:S05]  /*0250*/  FMUL R7, R4, R7 ;  /* 0x0000000704077220 */ /* 0x000fca0000400000 */
[----:B------:R-:W-:Y:S01]  /*0260*/  STG.E desc[UR4][R2.64], R7 ;  /* 0x0000000702007986 */ /* 0x000fe2000c101904 */
[----:B------:R-:W-:Y:S05]  /*0270*/  EXIT ;  /* 0x000000000000794d */ /* 0x000fea0003800000 */
.L_x_8:
        /* <DEDUP_REMOVED lines=16> */
.L_x_11:


//--------------------- .nv.shared.reserved.0     --------------------------
	.section	.nv.shared.reserved.0,"aw",@nobits
	.weak		__nv_reservedSMEM_offset_0_alias
	.size		__nv_reservedSMEM_offset_0_alias, 0, 64
	.other		__nv_reservedSMEM_offset_0_alias,@"STO_CUDA_RESERVED_SHARED STV_DEFAULT"
__nv_reservedSMEM_offset_0_alias:
	.zero		0
	.zero		64


//--------------------- .nv.constant0._Z14geluFastKernelPKfPfi --------------------------
	.section	.nv.constant0._Z14geluFastKernelPKfPfi,"a",@progbits
	.sectionflags	@""
	.align	4
.nv.constant0._Z14geluFastKernelPKfPfi:
	.zero		916


//--------------------- .nv.constant0._Z17geluForwardKernelPKfPfi --------------------------
	.section	.nv.constant0._Z17geluForwardKernelPKfPfi,"a",@progbits
	.sectionflags	@""
	.align	4
.nv.constant0._Z17geluForwardKernelPKfPfi:
	.zero		916


//--------------------- SYMBOLS --------------------------

	.type		.nv.reservedSmem.offset0,@object
	.size		.nv.reservedSmem.offset0,0x4
